	.headerflags	@"EF_CUDA_TEXMODE_UNIFIED EF_CUDA_64BIT_ADDRESS EF_CUDA_ACCELERATORS EF_CUDA_SM90 EF_CUDA_VIRTUAL_SM(EF_CUDA_SM90)"
	.elftype	@"ET_EXEC"


//--------------------- .nv.info                  --------------------------
	.section	.nv.info,"",@"SHT_CUDA_INFO"
	.align	4


	//----- nvinfo : EIATTR_REGCOUNT
	.align		4
        /*0000*/ 	.byte	0x04, 0x2f
        /*0002*/ 	.short	(.L_3 - .L_2)
	.align		4
.L_2:
        /*0004*/ 	.word	index@(triton_poi_fused_add_convolution_mul_pow_reciprocal_sin_view_15)
        /*0008*/ 	.word	0x00000019


	//----- nvinfo : EIATTR_MIN_STACK_SIZE
	.align		4
.L_3:
        /*000c*/ 	.byte	0x04, 0x12
        /*000e*/ 	.short	(.L_5 - .L_4)
	.align		4
.L_4:
        /*0010*/ 	.word	index@(triton_poi_fused_add_convolution_mul_pow_reciprocal_sin_view_15)
        /*0014*/ 	.word	0x00000020


	//----- nvinfo : EIATTR_FRAME_SIZE
	.align		4
.L_5:
        /*0018*/ 	.byte	0x04, 0x11
        /*001a*/ 	.short	(.L_7 - .L_6)
	.align		4
.L_6:
        /*001c*/ 	.word	index@(triton_poi_fused_add_convolution_mul_pow_reciprocal_sin_view_15)
        /*0020*/ 	.word	0x00000020


	//----- nvinfo : EIATTR_MIN_STACK_SIZE
	.align		4
.L_7:
        /*0024*/ 	.byte	0x04, 0x12
        /*0026*/ 	.short	(.L_9 - .L_8)
	.align		4
.L_8:
        /*0028*/ 	.word	index@(triton_poi_fused_add_convolution_mul_pow_reciprocal_sin_view_15)
        /*002c*/ 	.word	0x00000020
.L_9:


//--------------------- .nv.info.triton_poi_fused_add_convolution_mul_pow_reciprocal_sin_view_15 --------------------------
	.section	.nv.info.triton_poi_fused_add_convolution_mul_pow_reciprocal_sin_view_15,"",@"SHT_CUDA_INFO"
	.sectionflags	@""
	.align	4


	//----- nvinfo : EIATTR_CUDA_API_VERSION
	.align		4
        /*0000*/ 	.byte	0x04, 0x37
        /*0002*/ 	.short	(.L_11 - .L_10)
.L_10:
        /*0004*/ 	.word	0x0000007c


	//----- nvinfo : EIATTR_KPARAM_INFO
	.align		4
.L_11:
        /*0008*/ 	.byte	0x04, 0x17
        /*000a*/ 	.short	(.L_13 - .L_12)
.L_12:
        /*000c*/ 	.word	0x00000000
        /*0010*/ 	.short	0x0005
        /*0012*/ 	.short	0x0028
        /*0014*/ 	.byte	0x00, 0xf0, 0x11, 0x00


	//----- nvinfo : EIATTR_KPARAM_INFO
	.align		4
.L_13:
        /*0018*/ 	.byte	0x04, 0x17
        /*001a*/ 	.short	(.L_15 - .L_14)
.L_14:
        /*001c*/ 	.word	0x00000000
        /*0020*/ 	.short	0x0004
        /*0022*/ 	.short	0x0020
        /*0024*/ 	.byte	0x00, 0xf4, 0x21, 0x00


	//----- nvinfo : EIATTR_KPARAM_INFO
	.align		4
.L_15:
        /*0028*/ 	.byte	0x04, 0x17
        /*002a*/ 	.short	(.L_17 - .L_16)
.L_16:
        /*002c*/ 	.word	0x00000000
        /*0030*/ 	.short	0x0003
        /*0032*/ 	.short	0x0018
        /*0034*/ 	.byte	0x00, 0xf4, 0x21, 0x00


	//----- nvinfo : EIATTR_KPARAM_INFO
	.align		4
.L_17:
        /*0038*/ 	.byte	0x04, 0x17
        /*003a*/ 	.short	(.L_19 - .L_18)
.L_18:
        /*003c*/ 	.word	0x00000000
        /*0040*/ 	.short	0x0002
        /*0042*/ 	.short	0x0010
        /*0044*/ 	.byte	0x00, 0xf4, 0x21, 0x00


	//----- nvinfo : EIATTR_KPARAM_INFO
	.align		4
.L_19:
        /*0048*/ 	.byte	0x04, 0x17
        /*004a*/ 	.short	(.L_21 - .L_20)
.L_20:
        /*004c*/ 	.word	0x00000000
        /*0050*/ 	.short	0x0001
        /*0052*/ 	.short	0x0008
        /*0054*/ 	.byte	0x00, 0xf4, 0x21, 0x00


	//----- nvinfo : EIATTR_KPARAM_INFO
	.align		4
.L_21:
        /*0058*/ 	.byte	0x04, 0x17
        /*005a*/ 	.short	(.L_23 - .L_22)
.L_22:
        /*005c*/ 	.word	0x00000000
        /*0060*/ 	.short	0x0000
        /*0062*/ 	.short	0x0000
        /*0064*/ 	.byte	0x00, 0xf4, 0x21, 0x00


	//----- nvinfo : EIATTR_SPARSE_MMA_MASK
	.align		4
.L_23:
        /*0068*/ 	.byte	0x03, 0x50
        /*006a*/ 	.short	0x0000


	//----- nvinfo : EIATTR_MAXREG_COUNT
	.align		4
        /*006c*/ 	.byte	0x03, 0x1b
        /*006e*/ 	.short	0x00ff


	//----- nvinfo : EIATTR_EXIT_INSTR_OFFSETS
	.align		4
        /*0070*/ 	.byte	0x04, 0x1c
        /*0072*/ 	.short	(.L_25 - .L_24)


	//   ....[0]....
.L_24:
        /*0074*/ 	.word	0x00000dd0


	//   ....[1]....
        /*0078*/ 	.word	0x00000df0


	//----- nvinfo : EIATTR_REQNTID
	.align		4
.L_25:
        /*007c*/ 	.byte	0x04, 0x10
        /*007e*/ 	.short	(.L_27 - .L_26)
.L_26:
        /*0080*/ 	.word	0x00000080
        /*0084*/ 	.word	0x00000001
        /*0088*/ 	.word	0x00000001


	//----- nvinfo : EIATTR_CRS_STACK_SIZE
	.align		4
.L_27:
        /*008c*/ 	.byte	0x04, 0x1e
        /*008e*/ 	.short	(.L_29 - .L_28)
.L_28:
        /*0090*/ 	.word	0x00000000


	//----- nvinfo : EIATTR_CBANK_PARAM_SIZE
	.align		4
.L_29:
        /*0094*/ 	.byte	0x03, 0x19
        /*0096*/ 	.short	0x002c


	//----- nvinfo : EIATTR_PARAM_CBANK
	.align		4
        /*0098*/ 	.byte	0x04, 0x0a
        /*009a*/ 	.short	(.L_31 - .L_30)
	.align		4
.L_30:
        /*009c*/ 	.word	index@(.nv.constant0.triton_poi_fused_add_convolution_mul_pow_reciprocal_sin_view_15)
        /*00a0*/ 	.short	0x0210
        /*00a2*/ 	.short	0x002c


	//----- nvinfo : EIATTR_SW_WAR
	.align		4
.L_31:
        /*00a4*/ 	.byte	0x04, 0x36
        /*00a6*/ 	.short	(.L_33 - .L_32)
.L_32:
        /*00a8*/ 	.word	0x00000008
.L_33:


//--------------------- .nv.callgraph             --------------------------
	.section	.nv.callgraph,"",@"SHT_CUDA_CALLGRAPH"
	.align	4
	.sectionentsize	8
	.align		4
        /*0000*/ 	.word	0x00000000
	.align		4
        /*0004*/ 	.word	0xffffffff
	.align		4
        /*0008*/ 	.word	0x00000000
	.align		4
        /*000c*/ 	.word	0xfffffffe
	.align		4
        /*0010*/ 	.word	0x00000000
	.align		4
        /*0014*/ 	.word	0xfffffffd
	.align		4
        /*0018*/ 	.word	0x00000000
	.align		4
        /*001c*/ 	.word	0xfffffffc


//--------------------- .nv.constant4             --------------------------
	.section	.nv.constant4,"a",@progbits
	.align	8
	.align		8
.nv.constant4:
        /*0000*/ 	.dword	_$_str
	.align		8
        /*0008*/ 	.dword	__cudart_i2opi_f


//--------------------- .text.triton_poi_fused_add_convolution_mul_pow_reciprocal_sin_view_15 --------------------------
	.section	.text.triton_poi_fused_add_convolution_mul_pow_reciprocal_sin_view_15,"ax",@progbits
	.align	128
        .global         triton_poi_fused_add_convolution_mul_pow_reciprocal_sin_view_15
        .type           triton_poi_fused_add_convolution_mul_pow_reciprocal_sin_view_15,@function
        .size           triton_poi_fused_add_convolution_mul_pow_reciprocal_sin_view_15,(.L_x_7 - triton_poi_fused_add_convolution_mul_pow_reciprocal_sin_view_15)
        .other          triton_poi_fused_add_convolution_mul_pow_reciprocal_sin_view_15,@"STO_CUDA_ENTRY STV_DEFAULT"
triton_poi_fused_add_convolution_mul_pow_reciprocal_sin_view_15:
.text.triton_poi_fused_add_convolution_mul_pow_reciprocal_sin_view_15:
[----:B------:R-:W0:Y:S01]  /*0000*/  LDC R1, c[0x0][0x28] ;  /* 0x00000a00ff017b82 */ /* 0x000e220000000800 */
[----:B------:R-:W1:Y:S07]  /*0010*/  S2R R0, SR_TID.X ;  /* 0x0000000000007919 */ /* 0x000e6e0000002100 */
[----:B------:R-:W2:Y:S01]  /*0020*/  LDC.64 R10, c[0x0][0x210] ;  /* 0x00008400ff0a7b82 */ /* 0x000ea20000000a00 */
[----:B------:R-:W-:Y:S01]  /*0030*/  CS2R R8, SRZ ;  /* 0x0000000000087805 */ /* 0x000fe2000001ff00 */
[----:B------:R-:W-:Y:S01]  /*0040*/  ULDC.64 UR4, c[0x0][0x208] ;  /* 0x0000820000047ab9 */ /* 0x000fe20000000a00 */
[----:B------:R-:W3:Y:S01]  /*0050*/  S2R R7, SR_CTAID.X ;  /* 0x0000000000077919 */ /* 0x000ee20000002500 */
[----:B0-----:R-:W-:-:S04]  /*0060*/  VIADD R1, R1, 0xffffffe0 ;  /* 0xffffffe001017836 */ /* 0x001fc80000000000 */
[----:B------:R-:W0:Y:S08]  /*0070*/  LDC.64 R4, c[0x0][0x220] ;  /* 0x00008800ff047b82 */ /* 0x000e300000000a00 */
[----:B------:R-:W4:Y:S08]  /*0080*/  LDC.64 R2, c[0x0][0x218] ;  /* 0x00008600ff027b82 */ /* 0x000f300000000a00 */
[----:B------:R-:W5:Y:S01]  /*0090*/  LDC.64 R16, c[0x0][0x228] ;  /* 0x00008a00ff107b82 */ /* 0x000f620000000a00 */
[----:B-1----:R-:W-:-:S05]  /*00a0*/  IMAD.SHL.U32 R0, R0, 0x2, RZ ;  /* 0x0000000200007824 */ /* 0x002fca00078e00ff */
[----:B------:R-:W-:Y:S02]  /*00b0*/  LOP3.LUT R0, R0, 0xfe, RZ, 0xc0, !PT ;  /* 0x000000fe00007812 */ /* 0x000fe400078ec0ff */
[----:B------:R-:W-:Y:S01]  /*00c0*/  CS2R R12, SRZ ;  /* 0x00000000000c7805 */ /* 0x000fe2000001ff00 */
[----:B----4-:R-:W4:Y:S02]  /*00d0*/  LDG.E R2, desc[UR4][R2.64] ;  /* 0x0000000402027981 */ /* 0x010f24000c1e1900 */
[----:B---3--:R-:W-:-:S04]  /*00e0*/  IMAD R14, R7, 0x100, R0 ;  /* 0x00000100070e7824 */ /* 0x008fc800078e0200 */
[C---:B--2---:R-:W-:Y:S01]  /*00f0*/  IMAD.WIDE R10, R14.reuse, 0x4, R10 ;  /* 0x000000040e0a7825 */ /* 0x044fe200078e020a */
[C---:B------:R-:W-:Y:S01]  /*0100*/  ISETP.GE.AND P1, PT, R14.reuse, 0x100, PT ;  /* 0x000001000e00780c */ /* 0x040fe20003f26270 */
[----:B-----5:R-:W2:Y:S02]  /*0110*/  LDG.E R16, desc[UR4][R16.64] ;  /* 0x0000000410107981 */ /* 0x020ea4000c1e1900 */
[----:B0-----:R-:W-:-:S10]  /*0120*/  IMAD.WIDE R4, R14, 0x4, R4 ;  /* 0x000000040e047825 */ /* 0x001fd400078e0204 */
[----:B------:R-:W4:Y:S04]  /*0130*/  @!P1 LDG.E.64 R8, desc[UR4][R10.64] ;  /* 0x000000040a089981 */ /* 0x000f28000c1e1b00 */
[----:B------:R-:W3:Y:S01]  /*0140*/  @!P1 LDG.E.64 R12, desc[UR4][R4.64] ;  /* 0x00000004040c9981 */ /* 0x000ee2000c1e1b00 */
[----:B------:R-:W-:Y:S01]  /*0150*/  BSSY B0, `(.L_x_0) ;  /* 0x000004a000007945 */ /* 0x000fe20003800000 */
[----:B----4-:R-:W-:-:S04]  /*0160*/  FADD R8, R2, R8 ;  /* 0x0000000802087221 */ /* 0x010fc80000000000 */
[----:B---3--:R-:W-:-:S04]  /*0170*/  FADD R15, R8, R12 ;  /* 0x0000000c080f7221 */ /* 0x008fc80000000000 */
[----:B--2---:R-:W-:-:S04]  /*0180*/  FMUL R12, R16, R15 ;  /* 0x0000000f100c7220 */ /* 0x004fc80000400000 */
[----:B------:R-:W-:-:S06]  /*0190*/  FMUL R0, R12, 0.63661974668502807617 ;  /* 0x3f22f9830c007820 */ /* 0x000fcc0000400000 */
[----:B------:R-:W0:Y:S01]  /*01a0*/  F2I.FTZ.NTZ R0, R0 ;  /* 0x0000000000007305 */ /* 0x000e220000213100 */
[----:B------:R-:W-:-:S05]  /*01b0*/  FADD.FTZ R7, |R12|, -RZ ;  /* 0x800000ff0c077221 */ /* 0x000fca0000010200 */
[----:B------:R-:W-:Y:S02]  /*01c0*/  FSETP.GE.AND P0, PT, R7, 105615, PT ;  /* 0x47ce47800700780b */ /* 0x000fe40003f06000 */
[----:B0-----:R-:W-:-:S05]  /*01d0*/  I2FP.F32.S32 R3, R0 ;  /* 0x0000000000037245 */ /* 0x001fca0000201400 */
[----:B------:R-:W-:-:S04]  /*01e0*/  FFMA.FTZ R6, R3, -1.5707962512969970703, R12 ;  /* 0xbfc90fda03067823 */ /* 0x000fc8000001000c */
[----:B------:R-:W-:Y:S01]  /*01f0*/  FFMA.FTZ R6, R3, -7.5497894158615963534e-08, R6 ;  /* 0xb3a2216803067823 */ /* 0x000fe20000010006 */
[----:B------:R-:W-:-:S03]  /*0200*/  FADD R9, R2, R9 ;  /* 0x0000000902097221 */ /* 0x000fc60000000000 */
[----:B------:R-:W-:Y:S01]  /*0210*/  FFMA.FTZ R3, R3, -5.3903029534742383927e-15, R6 ;  /* 0xa7c234c503037823 */ /* 0x000fe20000010006 */
[----:B------:R-:W-:Y:S06]  /*0220*/  @!P0 BRA `(.L_x_1) ;  /* 0x0000000000f08947 */ /* 0x000fec0003800000 */
[----:B------:R-:W-:-:S13]  /*0230*/  FSETP.NEU.AND P0, PT, R7, +INF , PT ;  /* 0x7f8000000700780b */ /* 0x000fda0003f0d000 */
[----:B------:R-:W-:Y:S01]  /*0240*/  @!P0 FMUL.FTZ R3, RZ, R12 ;  /* 0x0000000cff038220 */ /* 0x000fe20000410000 */
[----:B------:R-:W-:Y:S01]  /*0250*/  @!P0 IMAD.MOV.U32 R0, RZ, RZ, RZ ;  /* 0x000000ffff008224 */ /* 0x000fe200078e00ff */
[----:B------:R-:W-:Y:S06]  /*0260*/  @!P0 BRA `(.L_x_1) ;  /* 0x0000000000e08947 */ /* 0x000fec0003800000 */
[----:B------:R-:W-:Y:S01]  /*0270*/  SHF.R.U32.HI R20, RZ, 0x17, R12 ;  /* 0x00000017ff147819 */ /* 0x000fe2000001160c */
[----:B------:R-:W-:Y:S01]  /*0280*/  HFMA2.MMA R17, -RZ, RZ, 0, 0 ;  /* 0x00000000ff117435 */ /* 0x000fe200000001ff */
[----:B------:R-:W-:Y:S01]  /*0290*/  SHF.L.U32 R3, R12, 0x8, RZ ;  /* 0x000000080c037819 */ /* 0x000fe200000006ff */
[----:B------:R-:W-:Y:S01]  /*02a0*/  IMAD.MOV.U32 R0, RZ, RZ, RZ ;  /* 0x000000ffff007224 */ /* 0x000fe200078e00ff */
[----:B------:R-:W-:Y:S01]  /*02b0*/  LOP3.LUT R2, R20, 0xe0, RZ, 0xc0, !PT ;  /* 0x000000e014027812 */ /* 0x000fe200078ec0ff */
[----:B------:R-:W-:Y:S01]  /*02c0*/  IMAD.MOV.U32 R5, RZ, RZ, RZ ;  /* 0x000000ffff057224 */ /* 0x000fe200078e00ff */
[----:B------:R-:W-:Y:S01]  /*02d0*/  LOP3.LUT R3, R3, 0x80000000, RZ, 0xfc, !PT ;  /* 0x8000000003037812 */ /* 0x000fe200078efcff */
[----:B------:R-:W-:Y:S02]  /*02e0*/  ULDC.64 UR6, c[0x4][0x8] ;  /* 0x0100020000067ab9 */ /* 0x000fe40000000a00 */
[----:B------:R-:W-:Y:S02]  /*02f0*/  VIADD R4, R2, 0xffffff80 ;  /* 0xffffff8002047836 */ /* 0x000fe40000000000 */
[----:B------:R-:W-:-:S03]  /*0300*/  IMAD.MOV.U32 R2, RZ, RZ, R1 ;  /* 0x000000ffff027224 */ /* 0x000fc600078e0001 */
[----:B------:R-:W-:-:S07]  /*0310*/  SHF.R.U32.HI R4, RZ, 0x5, R4 ;  /* 0x00000005ff047819 */ /* 0x000fce0000011604 */
.L_x_2:
[----:B------:R-:W-:-:S04]  /*0320*/  IADD3 R6, P0, R5, UR6, RZ ;  /* 0x0000000605067c10 */ /* 0x000fc8000ff1e0ff */
[----:B------:R-:W-:-:S05]  /*0330*/  IADD3.X R7, R17, UR7, RZ, P0, !PT ;  /* 0x0000000711077c10 */ /* 0x000fca00087fe4ff */
[----:B------:R0:W2:Y:S01]  /*0340*/  LDG.E.CONSTANT R19, desc[UR4][R6.64] ;  /* 0x0000000406137981 */ /* 0x0000a2000c1e9900 */
[----:B------:R-:W-:-:S04]  /*0350*/  IADD3 R5, P2, R5, 0x4, RZ ;  /* 0x0000000405057810 */ /* 0x000fc80007f5e0ff */
[----:B------:R-:W-:Y:S02]  /*0360*/  ISETP.NE.U32.AND P0, PT, R5, 0x18, PT ;  /* 0x000000180500780c */ /* 0x000fe40003f05070 */
[----:B------:R-:W-:Y:S01]  /*0370*/  IADD3.X R17, RZ, R17, RZ, P2, !PT ;  /* 0x00000011ff117210 */ /* 0x000fe200017fe4ff */
[----:B0-----:R-:W-:-:S03]  /*0380*/  IMAD.MOV.U32 R6, RZ, RZ, R0 ;  /* 0x000000ffff067224 */ /* 0x001fc600078e0000 */
[----:B------:R-:W-:Y:S01]  /*0390*/  ISETP.NE.AND.EX P0, PT, R17, RZ, PT, P0 ;  /* 0x000000ff1100720c */ /* 0x000fe20003f05300 */
[----:B------:R-:W-:Y:S02]  /*03a0*/  IMAD.MOV.U32 R7, RZ, RZ, RZ ;  /* 0x000000ffff077224 */ /* 0x000fe400078e00ff */
[----:B--2---:R-:W-:-:S04]  /*03b0*/  IMAD.WIDE.U32 R18, R3, R19, R6 ;  /* 0x0000001303127225 */ /* 0x004fc800078e0006 */
[----:B------:R-:W-:Y:S01]  /*03c0*/  IMAD.MOV.U32 R0, RZ, RZ, R19 ;  /* 0x000000ffff007224 */ /* 0x000fe200078e0013 */
[----:B------:R0:W-:Y:S02]  /*03d0*/  STL [R2], R18 ;  /* 0x0000001202007387 */ /* 0x0001e40000100800 */
[----:B0-----:R-:W-:-:S03]  /*03e0*/  VIADD R2, R2, 0x4 ;  /* 0x0000000402027836 */ /* 0x001fc60000000000 */
[----:B------:R-:W-:Y:S05]  /*03f0*/  @P0 BRA `(.L_x_2) ;  /* 0xfffffffc00c80947 */ /* 0x000fea000383ffff */
[----:B------:R-:W-:Y:S01]  /*0400*/  LOP3.LUT P0, R6, R20, 0x1f, RZ, 0xc0, !PT ;  /* 0x0000001f14067812 */ /* 0x000fe2000780c0ff */
[----:B------:R-:W-:Y:S01]  /*0410*/  IMAD R18, R4, -0x4, R1 ;  /* 0xfffffffc04127824 */ /* 0x000fe200078e0201 */
[----:B------:R0:W-:Y:S04]  /*0420*/  STL [R1+0x18], R0 ;  /* 0x0000180001007387 */ /* 0x0001e80000100800 */
[----:B------:R-:W2:Y:S04]  /*0430*/  LDL R2, [R18+0x18] ;  /* 0x0000180012027983 */ /* 0x000ea80000100800 */
[----:B------:R-:W3:Y:S04]  /*0440*/  LDL R3, [R18+0x14] ;  /* 0x0000140012037983 */ /* 0x000ee80000100800 */
[----:B------:R-:W4:Y:S01]  /*0450*/  @P0 LDL R7, [R18+0x10] ;  /* 0x0000100012070983 */ /* 0x000f220000100800 */
[----:B------:R-:W-:Y:S01]  /*0460*/  @P0 IADD3 R4, -R6, 0x20, RZ ;  /* 0x0000002006040810 */ /* 0x000fe20007ffe1ff */
[----:B------:R-:W-:Y:S01]  /*0470*/  UMOV UR6, 0x54442d19 ;  /* 0x54442d1900067882 */ /* 0x000fe20000000000 */
[----:B------:R-:W-:Y:S01]  /*0480*/  UMOV UR7, 0x3bf921fb ;  /* 0x3bf921fb00077882 */ /* 0x000fe20000000000 */
[----:B--2---:R-:W-:-:S02]  /*0490*/  @P0 SHF.L.U32 R5, R2, R6, RZ ;  /* 0x0000000602050219 */ /* 0x004fc400000006ff */
[----:B---3--:R-:W-:Y:S02]  /*04a0*/  @P0 SHF.L.U32 R6, R3, R6, RZ ;  /* 0x0000000603060219 */ /* 0x008fe400000006ff */
[-C--:B----4-:R-:W-:Y:S02]  /*04b0*/  @P0 SHF.R.U32.HI R7, RZ, R4.reuse, R7 ;  /* 0x00000004ff070219 */ /* 0x090fe40000011607 */
[----:B------:R-:W-:Y:S02]  /*04c0*/  @P0 SHF.R.U32.HI R4, RZ, R4, R3 ;  /* 0x00000004ff040219 */ /* 0x000fe40000011603 */
[----:B------:R-:W-:-:S03]  /*04d0*/  @P0 IADD3 R3, R6, R7, RZ ;  /* 0x0000000706030210 */ /* 0x000fc60007ffe0ff */
[----:B------:R-:W-:-:S05]  /*04e0*/  @P0 IMAD.IADD R2, R5, 0x1, R4 ;  /* 0x0000000105020824 */ /* 0x000fca00078e0204 */
[C---:B------:R-:W-:Y:S01]  /*04f0*/  SHF.L.W.U32.HI R17, R3.reuse, 0x2, R2 ;  /* 0x0000000203117819 */ /* 0x040fe20000010e02 */
[----:B------:R-:W-:-:S03]  /*0500*/  IMAD.SHL.U32 R3, R3, 0x4, RZ ;  /* 0x0000000403037824 */ /* 0x000fc600078e00ff */
[----:B0-----:R-:W-:-:S04]  /*0510*/  SHF.R.S32.HI R0, RZ, 0x1f, R17 ;  /* 0x0000001fff007819 */ /* 0x001fc80000011411 */
[C---:B------:R-:W-:Y:S02]  /*0520*/  LOP3.LUT R6, R0.reuse, R3, RZ, 0x3c, !PT ;  /* 0x0000000300067212 */ /* 0x040fe400078e3cff */
[----:B------:R-:W-:-:S04]  /*0530*/  LOP3.LUT R7, R0, R17, RZ, 0x3c, !PT ;  /* 0x0000001100077212 */ /* 0x000fc800078e3cff */
[----:B------:R-:W0:Y:S01]  /*0540*/  I2F.F64.S64 R4, R6 ;  /* 0x0000000600047312 */ /* 0x000e220000301c00 */
[----:B------:R-:W-:Y:S02]  /*0550*/  ISETP.GE.AND P0, PT, R12, RZ, PT ;  /* 0x000000ff0c00720c */ /* 0x000fe40003f06270 */
[----:B------:R-:W-:Y:S01]  /*0560*/  SHF.R.U32.HI R0, RZ, 0x1e, R2 ;  /* 0x0000001eff007819 */ /* 0x000fe20000011602 */
[----:B0-----:R-:W-:-:S03]  /*0570*/  DMUL R4, R4, UR6 ;  /* 0x0000000604047c28 */ /* 0x001fc60008000000 */
[C---:B------:R-:W-:Y:S02]  /*0580*/  LEA.HI R0, R17.reuse, R0, RZ, 0x1 ;  /* 0x0000000011007211 */ /* 0x040fe400078f08ff */
[----:B------:R-:W-:-:S05]  /*0590*/  LOP3.LUT R12, R17, R12, RZ, 0x3c, !PT ;  /* 0x0000000c110c7212 */ /* 0x000fca00078e3cff */
[----:B------:R-:W0:Y:S01]  /*05a0*/  F2F.F32.F64 R4, R4 ;  /* 0x0000000400047310 */ /* 0x000e220000301000 */
[----:B------:R-:W-:Y:S01]  /*05b0*/  ISETP.GE.AND P2, PT, R12, RZ, PT ;  /* 0x000000ff0c00720c */ /* 0x000fe20003f46270 */
[----:B------:R-:W-:-:S04]  /*05c0*/  IMAD.MOV R2, RZ, RZ, -R0 ;  /* 0x000000ffff027224 */ /* 0x000fc800078e0a00 */
[----:B------:R-:W-:Y:S01]  /*05d0*/  @!P0 IMAD.MOV.U32 R0, RZ, RZ, R2 ;  /* 0x000000ffff008224 */ /* 0x000fe200078e0002 */
[----:B0-----:R-:W-:-:S07]  /*05e0*/  FSEL R3, -R4, R4, !P2 ;  /* 0x0000000404037208 */ /* 0x001fce0005000100 */
.L_x_1:
[----:B------:R-:W-:Y:S05]  /*05f0*/  BSYNC B0 ;  /* 0x0000000000007941 */ /* 0x000fea0003800000 */
.L_x_0:
[----:B------:R-:W-:Y:S01]  /*0600*/  LOP3.LUT R2, R0, 0x1, RZ, 0xc0, !PT ;  /* 0x0000000100027812 */ /* 0x000fe200078ec0ff */
[----:B------:R-:W-:Y:S01]  /*0610*/  FADD R13, R9, R13 ;  /* 0x0000000d090d7221 */ /* 0x000fe20000000000 */
[C---:B------:R-:W-:Y:S01]  /*0620*/  FMUL.FTZ R7, R3.reuse, R3 ;  /* 0x0000000303077220 */ /* 0x040fe20000410000 */
[----:B------:R-:W-:Y:S01]  /*0630*/  MOV R4, 0xb94d4153 ;  /* 0xb94d415300047802 */ /* 0x000fe20000000f00 */
[----:B------:R-:W-:Y:S01]  /*0640*/  IMAD.MOV.U32 R5, RZ, RZ, 0x3c0885e4 ;  /* 0x3c0885e4ff057424 */ /* 0x000fe200078e00ff */
[----:B------:R-:W-:Y:S01]  /*0650*/  ISETP.NE.U32.AND P0, PT, R2, 0x1, PT ;  /* 0x000000010200780c */ /* 0x000fe20003f05070 */
[----:B------:R-:W-:Y:S01]  /*0660*/  FMUL R17, R16, R13 ;  /* 0x0000000d10117220 */ /* 0x000fe20000400000 */
[----:B------:R-:W-:Y:S01]  /*0670*/  LOP3.LUT P2, RZ, R0, 0x2, RZ, 0xc0, !PT ;  /* 0x0000000200ff7812 */ /* 0x000fe2000784c0ff */
[----:B------:R-:W-:Y:S01]  /*0680*/  BSSY B0, `(.L_x_3) ;  /* 0x0000051000007945 */ /* 0x000fe20003800000 */
[----:B------:R-:W-:Y:S01]  /*0690*/  FSEL R0, R3, 1, P0 ;  /* 0x3f80000003007808 */ /* 0x000fe20000000000 */
[C---:B------:R-:W-:Y:S01]  /*06a0*/  FMUL R2, R17.reuse, 0.63661974668502807617 ;  /* 0x3f22f98311027820 */ /* 0x040fe20000400000 */
[----:B------:R-:W-:Y:S01]  /*06b0*/  FADD.FTZ R12, |R17|, -RZ ;  /* 0x800000ff110c7221 */ /* 0x000fe20000010200 */
[----:B------:R-:W-:-:S04]  /*06c0*/  FADD R16, R16, 9.9999997171806853657e-10 ;  /* 0x3089705f10107421 */ /* 0x000fc80000000000 */
[----:B------:R-:W0:Y:S02]  /*06d0*/  F2I.FTZ.NTZ R2, R2 ;  /* 0x0000000200027305 */ /* 0x000e240000213100 */
[----:B------:R-:W-:Y:S02]  /*06e0*/  @!P0 IMAD.MOV.U32 R6, RZ, RZ, 0x37cbac00 ;  /* 0x37cbac00ff068424 */ /* 0x000fe400078e00ff */
[----:B------:R-:W-:Y:S02]  /*06f0*/  @!P0 IMAD.MOV.U32 R5, RZ, RZ, 0x3d2aaabb ;  /* 0x3d2aaabbff058424 */ /* 0x000fe400078e00ff */
[----:B------:R-:W-:Y:S01]  /*0700*/  @!P0 FFMA.FTZ R4, R7, R6, -0.0013887860113754868507 ;  /* 0xbab607ed07048423 */ /* 0x000fe20000010006 */
[----:B------:R-:W-:-:S03]  /*0710*/  HFMA2.MMA R6, -RZ, RZ, -1.541015625, -0.052001953125 ;  /* 0xbe2aaaa8ff067435 */ /* 0x000fc600000001ff */
[----:B------:R-:W-:-:S03]  /*0720*/  FFMA.FTZ R5, R7, R4, R5 ;  /* 0x0000000407057223 */ /* 0x000fc60000010005 */
[----:B------:R-:W-:Y:S01]  /*0730*/  @!P0 IMAD.MOV.U32 R6, RZ, RZ, -0x41000001 ;  /* 0xbeffffffff068424 */ /* 0x000fe200078e00ff */
[----:B------:R-:W-:Y:S02]  /*0740*/  FSETP.GE.AND P0, PT, R12, 105615, PT ;  /* 0x47ce47800c00780b */ /* 0x000fe40003f06000 */
[----:B0-----:R-:W-:Y:S01]  /*0750*/  I2FP.F32.S32 R4, R2 ;  /* 0x0000000200047245 */ /* 0x001fe20000201400 */
[C---:B------:R-:W-:Y:S01]  /*0760*/  FFMA.FTZ R5, R7.reuse, R5, R6 ;  /* 0x0000000507057223 */ /* 0x040fe20000010006 */
[----:B------:R-:W-:-:S03]  /*0770*/  FFMA.FTZ R7, R7, R0, RZ ;  /* 0x0000000007077223 */ /* 0x000fc600000100ff */
[----:B------:R-:W-:Y:S01]  /*0780*/  FFMA.FTZ R3, R4, -1.5707962512969970703, R17 ;  /* 0xbfc90fda04037823 */ /* 0x000fe20000010011 */
[----:B------:R-:W-:-:S03]  /*0790*/  FFMA.FTZ R0, R7, R5, R0 ;  /* 0x0000000507007223 */ /* 0x000fc60000010000 */
[----:B------:R-:W-:Y:S01]  /*07a0*/  FFMA.FTZ R3, R4, -7.5497894158615963534e-08, R3 ;  /* 0xb3a2216804037823 */ /* 0x000fe20000010003 */
[----:B------:R-:W-:-:S03]  /*07b0*/  @P2 FFMA.FTZ R0, R0, -1, RZ ;  /* 0xbf80000000002823 */ /* 0x000fc600000100ff */
[----:B------:R-:W-:Y:S01]  /*07c0*/  FFMA.FTZ R3, R4, -5.3903029534742383927e-15, R3 ;  /* 0xa7c234c504037823 */ /* 0x000fe20000010003 */
[----:B------:R-:W-:Y:S06]  /*07d0*/  @!P0 BRA `(.L_x_4) ;  /* 0x0000000000ec8947 */ /* 0x000fec0003800000 */
[----:B------:R-:W-:-:S13]  /*07e0*/  FSETP.NEU.AND P0, PT, R12, +INF , PT ;  /* 0x7f8000000c00780b */ /* 0x000fda0003f0d000 */
[----:B------:R-:W-:Y:S01]  /*07f0*/  @!P0 FMUL.FTZ R3, RZ, R17 ;  /* 0x00000011ff038220 */ /* 0x000fe20000410000 */
[----:B------:R-:W-:Y:S01]  /*0800*/  @!P0 IMAD.MOV.U32 R2, RZ, RZ, RZ ;  /* 0x000000ffff028224 */ /* 0x000fe200078e00ff */
[----:B------:R-:W-:Y:S06]  /*0810*/  @!P0 BRA `(.L_x_4) ;  /* 0x0000000000dc8947 */ /* 0x000fec0003800000 */
[----:B------:R-:W-:Y:S01]  /*0820*/  SHF.R.U32.HI R22, RZ, 0x17, R17 ;  /* 0x00000017ff167819 */ /* 0x000fe20000011611 */
[----:B------:R-:W-:Y:S01]  /*0830*/  IMAD.SHL.U32 R3, R17, 0x100, RZ ;  /* 0x0000010011037824 */ /* 0x000fe200078e00ff */
[----:B------:R-:W-:Y:S01]  /*0840*/  MOV R4, RZ ;  /* 0x000000ff00047202 */ /* 0x000fe20000000f00 */
[----:B------:R-:W-:Y:S01]  /*0850*/  IMAD.MOV.U32 R7, RZ, RZ, RZ ;  /* 0x000000ffff077224 */ /* 0x000fe200078e00ff */
[----:B------:R-:W-:Y:S01]  /*0860*/  LOP3.LUT R2, R22, 0xe0, RZ, 0xc0, !PT ;  /* 0x000000e016027812 */ /* 0x000fe200078ec0ff */
[----:B------:R-:W-:Y:S01]  /*0870*/  IMAD.MOV.U32 R12, RZ, RZ, RZ ;  /* 0x000000ffff0c7224 */ /* 0x000fe200078e00ff */
[----:B------:R-:W-:Y:S01]  /*0880*/  LOP3.LUT R3, R3, 0x80000000, RZ, 0xfc, !PT ;  /* 0x8000000003037812 */ /* 0x000fe200078efcff */
[----:B------:R-:W-:Y:S02]  /*0890*/  ULDC.64 UR6, c[0x4][0x8] ;  /* 0x0100020000067ab9 */ /* 0x000fe40000000a00 */
[----:B------:R-:W-:Y:S01]  /*08a0*/  VIADD R6, R2, 0xffffff80 ;  /* 0xffffff8002067836 */ /* 0x000fe20000000000 */
[----:B------:R-:W-:-:S04]  /*08b0*/  MOV R2, R1 ;  /* 0x0000000100027202 */ /* 0x000fc80000000f00 */
[----:B------:R-:W-:-:S07]  /*08c0*/  SHF.R.U32.HI R6, RZ, 0x5, R6 ;  /* 0x00000005ff067819 */ /* 0x000fce0000011606 */
.L_x_5:
[----:B------:R-:W-:-:S04]  /*08d0*/  IADD3 R18, P0, R7, UR6, RZ ;  /* 0x0000000607127c10 */ /* 0x000fc8000ff1e0ff */
[----:B------:R-:W-:-:S06]  /*08e0*/  IADD3.X R19, R12, UR7, RZ, P0, !PT ;  /* 0x000000070c137c10 */ /* 0x000fcc00087fe4ff */
[----:B------:R-:W2:Y:S01]  /*08f0*/  LDG.E.CONSTANT R19, desc[UR4][R18.64] ;  /* 0x0000000412137981 */ /* 0x000ea2000c1e9900 */
[----:B------:R-:W-:Y:S01]  /*0900*/  IADD3 R7, P2, R7, 0x4, RZ ;  /* 0x0000000407077810 */ /* 0x000fe20007f5e0ff */
[----:B------:R-:W-:-:S03]  /*0910*/  IMAD.MOV.U32 R5, RZ, RZ, RZ ;  /* 0x000000ffff057224 */ /* 0x000fc600078e00ff */
[----:B------:R-:W-:Y:S01]  /*0920*/  ISETP.NE.U32.AND P0, PT, R7, 0x18, PT ;  /* 0x000000180700780c */ /* 0x000fe20003f05070 */
[----:B------:R-:W-:-:S05]  /*0930*/  IMAD.X R12, RZ, RZ, R12, P2 ;  /* 0x000000ffff0c7224 */ /* 0x000fca00010e060c */
[----:B------:R-:W-:Y:S01]  /*0940*/  ISETP.NE.AND.EX P0, PT, R12, RZ, PT, P0 ;  /* 0x000000ff0c00720c */ /* 0x000fe20003f05300 */
[----:B--2---:R-:W-:-:S04]  /*0950*/  IMAD.WIDE.U32 R20, R3, R19, R4 ;  /* 0x0000001303147225 */ /* 0x004fc800078e0004 */
[----:B------:R-:W-:Y:S01]  /*0960*/  IMAD.MOV.U32 R4, RZ, RZ, R21 ;  /* 0x000000ffff047224 */ /* 0x000fe200078e0015 */
[----:B------:R0:W-:Y:S02]  /*0970*/  STL [R2], R20 ;  /* 0x0000001402007387 */ /* 0x0001e40000100800 */
[----:B0-----:R-:W-:-:S05]  /*0980*/  IADD3 R2, R2, 0x4, RZ ;  /* 0x0000000402027810 */ /* 0x001fca0007ffe0ff */
        /* <DEDUP_REMOVED lines=11> */
[-C--:B----4-:R-:W-:Y:S02]  /*0a40*/  @P0 SHF.R.U32.HI R12, RZ, R6.reuse, R7 ;  /* 0x00000006ff0c0219 */ /* 0x090fe40000011607 */
[----:B---3--:R-:W-:Y:S02]  /*0a50*/  @P0 SHF.R.U32.HI R6, RZ, R6, R3 ;  /* 0x00000006ff060219 */ /* 0x008fe40000011603 */
[----:B------:R-:W-:-:S03]  /*0a60*/  @P0 SHF.L.U32 R7, R3, R22, RZ ;  /* 0x0000001603070219 */ /* 0x000fc600000006ff */
[----:B------:R-:W-:Y:S02]  /*0a70*/  @P0 IMAD.IADD R2, R5, 0x1, R6 ;  /* 0x0000000105020824 */ /* 0x000fe400078e0206 */
        /* <DEDUP_REMOVED lines=13> */
[----:B------:R-:W-:Y:S02]  /*0b50*/  IADD3 R3, -R2, RZ, RZ ;  /* 0x000000ff02037210 */ /* 0x000fe40007ffe1ff */
[----:B------:R-:W-:-:S03]  /*0b60*/  ISETP.GE.AND P2, PT, R17, RZ, PT ;  /* 0x000000ff1100720c */ /* 0x000fc60003f46270 */
[----:B------:R-:W-:Y:S01]  /*0b70*/  @!P0 IMAD.MOV.U32 R2, RZ, RZ, R3 ;  /* 0x000000ffff028224 */ /* 0x000fe200078e0003 */
[----:B0-----:R-:W-:-:S09]  /*0b80*/  FSEL R3, -R4, R4, !P2 ;  /* 0x0000000404037208 */ /* 0x001fd20005000100 */
.L_x_4:
[----:B------:R-:W-:Y:S05]  /*0b90*/  BSYNC B0 ;  /* 0x0000000000007941 */ /* 0x000fea0003800000 */
.L_x_3:
[----:B------:R-:W-:Y:S01]  /*0ba0*/  LOP3.LUT R4, R2, 0x1, RZ, 0xc0, !PT ;  /* 0x0000000102047812 */ /* 0x000fe200078ec0ff */
[C---:B------:R-:W-:Y:S01]  /*0bb0*/  FMUL.FTZ R7, R3.reuse, R3 ;  /* 0x0000000303077220 */ /* 0x040fe20000410000 */
[----:B------:R-:W-:Y:S01]  /*0bc0*/  FSETP.GT.AND P0, PT, |R16|, 8.50705917302346158658e+37, PT ;  /* 0x7e8000001000780b */ /* 0x000fe20003f04200 */
[----:B------:R-:W-:Y:S01]  /*0bd0*/  IMAD.MOV.U32 R5, RZ, RZ, 0x3c0885e4 ;  /* 0x3c0885e4ff057424 */ /* 0x000fe200078e00ff */
[----:B------:R-:W-:Y:S01]  /*0be0*/  ISETP.NE.U32.AND P3, PT, R4, 0x1, PT ;  /* 0x000000010400780c */ /* 0x000fe20003f65070 */
[----:B------:R-:W-:Y:S01]  /*0bf0*/  IMAD.MOV.U32 R4, RZ, RZ, -0x46b2bead ;  /* 0xb94d4153ff047424 */ /* 0x000fe200078e00ff */
[----:B------:R-:W-:Y:S01]  /*0c00*/  FSETP.GEU.AND P2, PT, |R16|, 1.175494350822287508e-38, PT ;  /* 0x008000001000780b */ /* 0x000fe20003f4e200 */
[----:B------:R-:W-:Y:S01]  /*0c10*/  ULDC.64 UR6, c[0x0][0x230] ;  /* 0x00008c0000067ab9 */ /* 0x000fe20000000a00 */
[----:B------:R-:W-:Y:S01]  /*0c20*/  LOP3.LUT P4, RZ, R2, 0x2, RZ, 0xc0, !PT ;  /* 0x0000000202ff7812 */ /* 0x000fe2000788c0ff */
[----:B------:R-:W-:Y:S01]  /*0c30*/  FMUL R0, R0, R0 ;  /* 0x0000000000007220 */ /* 0x000fe20000400000 */
[----:B------:R-:W-:Y:S01]  /*0c40*/  FSEL R2, R3, 1, P3 ;  /* 0x3f80000003027808 */ /* 0x000fe20001800000 */
[----:B------:R0:W-:Y:S04]  /*0c50*/  @!P1 STG.E.64 desc[UR4][R10.64], R8 ;  /* 0x000000080a009986 */ /* 0x0001e8000c101b04 */
[----:B------:R-:W-:-:S02]  /*0c60*/  @P0 FMUL R16, R16, 0.25 ;  /* 0x3e80000010100820 */ /* 0x000fc40000400000 */
[----:B------:R-:W-:Y:S01]  /*0c70*/  @!P3 MOV R6, 0x37cbac00 ;  /* 0x37cbac000006b802 */ /* 0x000fe20000000f00 */
[----:B------:R-:W-:Y:S02]  /*0c80*/  @!P3 IMAD.MOV.U32 R5, RZ, RZ, 0x3d2aaabb ;  /* 0x3d2aaabbff05b424 */ /* 0x000fe400078e00ff */
[----:B------:R-:W-:Y:S02]  /*0c90*/  @!P2 FMUL R16, R16, 16777216 ;  /* 0x4b8000001010a820 */ /* 0x000fe40000400000 */
[----:B------:R-:W-:Y:S01]  /*0ca0*/  @!P3 FFMA.FTZ R4, R7, R6, -0.0013887860113754868507 ;  /* 0xbab607ed0704b423 */ /* 0x000fe20000010006 */
[----:B------:R-:W-:-:S03]  /*0cb0*/  IMAD.MOV.U32 R6, RZ, RZ, -0x41d55558 ;  /* 0xbe2aaaa8ff067424 */ /* 0x000fc600078e00ff */
[----:B------:R-:W1:Y:S01]  /*0cc0*/  MUFU.RCP R16, R16 ;  /* 0x0000001000107308 */ /* 0x000e620000001000 */
[----:B------:R-:W-:Y:S01]  /*0cd0*/  FFMA.FTZ R5, R7, R4, R5 ;  /* 0x0000000407057223 */ /* 0x000fe20000010005 */
[----:B------:R-:W-:Y:S01]  /*0ce0*/  HFMA2.MMA R4, -RZ, RZ, 1.625, 0 ;  /* 0x3e800000ff047435 */ /* 0x000fe200000001ff */
[----:B------:R-:W-:-:S04]  /*0cf0*/  @!P3 IMAD.MOV.U32 R6, RZ, RZ, -0x41000001 ;  /* 0xbeffffffff06b424 */ /* 0x000fc800078e00ff */
[C---:B------:R-:W-:Y:S01]  /*0d00*/  FFMA.FTZ R5, R7.reuse, R5, R6 ;  /* 0x0000000507057223 */ /* 0x040fe20000010006 */
[----:B------:R-:W-:-:S04]  /*0d10*/  FFMA.FTZ R7, R7, R2, RZ ;  /* 0x0000000207077223 */ /* 0x000fc800000100ff */
[----:B------:R-:W-:Y:S01]  /*0d20*/  FSEL R3, R4, 1, P0 ;  /* 0x3f80000004037808 */ /* 0x000fe20000000000 */
[----:B------:R-:W-:Y:S01]  /*0d30*/  FFMA.FTZ R2, R7, R5, R2 ;  /* 0x0000000507027223 */ /* 0x000fe20000010002 */
[----:B------:R-:W-:-:S03]  /*0d40*/  LEA R4, P0, R14, UR6, 0x2 ;  /* 0x000000060e047c11 */ /* 0x000fc6000f8010ff */
[----:B------:R-:W-:Y:S01]  /*0d50*/  @!P2 FMUL R3, R3, 16777216 ;  /* 0x4b8000000303a820 */ /* 0x000fe20000400000 */
[----:B------:R-:W-:-:S03]  /*0d60*/  @P4 FFMA.FTZ R2, R2, -1, RZ ;  /* 0xbf80000002024823 */ /* 0x000fc600000100ff */
[----:B-1----:R-:W-:Y:S01]  /*0d70*/  FMUL R6, R16, R3 ;  /* 0x0000000310067220 */ /* 0x002fe20000400000 */
[----:B------:R-:W-:Y:S01]  /*0d80*/  SHF.R.S32.HI R3, RZ, 0x1f, R14 ;  /* 0x0000001fff037819 */ /* 0x000fe2000001140e */
[----:B------:R-:W-:Y:S02]  /*0d90*/  FMUL R2, R2, R2 ;  /* 0x0000000202027220 */ /* 0x000fe40000400000 */
[----:B------:R-:W-:Y:S01]  /*0da0*/  FFMA R12, R6, R0, R15 ;  /* 0x00000000060c7223 */ /* 0x000fe2000000000f */
[----:B------:R-:W-:Y:S01]  /*0db0*/  LEA.HI.X R5, R14, UR7, R3, 0x2, P0 ;  /* 0x000000070e057c11 */ /* 0x000fe200080f1403 */
[----:B------:R-:W-:Y:S01]  /*0dc0*/  FFMA R13, R6, R2, R13 ;  /* 0x00000002060d7223 */ /* 0x000fe2000000000d */
[----:B0-----:R-:W-:Y:S06]  /*0dd0*/  @P1 EXIT ;  /* 0x000000000000194d */ /* 0x001fec0003800000 */
[----:B------:R-:W-:Y:S01]  /*0de0*/  STG.E.64 desc[UR4][R4.64], R12 ;  /* 0x0000000c04007986 */ /* 0x000fe2000c101b04 */
[----:B------:R-:W-:Y:S05]  /*0df0*/  EXIT ;  /* 0x000000000000794d */ /* 0x000fea0003800000 */
.L_x_6:
[----:B------:R-:W-:-:S00]  /*0e00*/  BRA `(.L_x_6) ;  /* 0xfffffffc00fc7947 */ /* 0x000fc0000383ffff */
[----:B------:R-:W-:-:S00]  /*0e10*/  NOP ;  /* 0x0000000000007918 */ /* 0x000fc00000000000 */
        /* <DEDUP_REMOVED lines=14> */
.L_x_7:


//--------------------- .nv.global.init           --------------------------
	.section	.nv.global.init,"aw",@progbits
	.align	4
.nv.global.init:
	.type		__cudart_i2opi_f,@object
	.size		__cudart_i2opi_f,(_$_str - __cudart_i2opi_f)
__cudart_i2opi_f:
        /*0000*/ 	.byte	0x41, 0x90, 0x43, 0x3c, 0x99, 0x95, 0x62, 0xdb, 0xc0, 0xdd, 0x34, 0xf5, 0xd1, 0x57, 0x27, 0xfc
        /*0010*/ 	.byte	0x29, 0x15, 0x44, 0x4e, 0x6e, 0x83, 0xf9, 0xa2
	.type		_$_str,@object
	.size		_$_str,(.L_0 - _$_str)
_$_str:
        /*0018*/ 	.byte	0x5f, 0x5f, 0x43, 0x55, 0x44, 0x41, 0x5f, 0x46, 0x54, 0x5a, 0x00
.L_0:


//--------------------- .nv.constant0.triton_poi_fused_add_convolution_mul_pow_reciprocal_sin_view_15 --------------------------
	.section	.nv.constant0.triton_poi_fused_add_convolution_mul_pow_reciprocal_sin_view_15,"a",@progbits
	.sectionflags	@""
	.align	4
.nv.constant0.triton_poi_fused_add_convolution_mul_pow_reciprocal_sin_view_15:
	.zero		572
